	.headerflags	@"EF_CUDA_TEXMODE_UNIFIED EF_CUDA_64BIT_ADDRESS EF_CUDA_ACCELERATORS EF_CUDA_SM90 EF_CUDA_VIRTUAL_SM(EF_CUDA_SM90)"
	.elftype	@"ET_EXEC"


//--------------------- .nv.info                  --------------------------
	.section	.nv.info,"",@"SHT_CUDA_INFO"
	.align	4


	//----- nvinfo : EIATTR_REGCOUNT
	.align		4
        /*0000*/ 	.byte	0x04, 0x2f
        /*0002*/ 	.short	(.L_3 - .L_2)
	.align		4
.L_2:
        /*0004*/ 	.word	index@(triton_poi_fused__native_batch_norm_legit_no_training_hardtanh_25)
        /*0008*/ 	.word	0x00000020


	//----- nvinfo : EIATTR_MIN_STACK_SIZE
	.align		4
.L_3:
        /*000c*/ 	.byte	0x04, 0x12
        /*000e*/ 	.short	(.L_5 - .L_4)
	.align		4
.L_4:
        /*0010*/ 	.word	index@(triton_poi_fused__native_batch_norm_legit_no_training_hardtanh_25)
        /*0014*/ 	.word	0x00000000


	//----- nvinfo : EIATTR_FRAME_SIZE
	.align		4
.L_5:
        /*0018*/ 	.byte	0x04, 0x11
        /*001a*/ 	.short	(.L_7 - .L_6)
	.align		4
.L_6:
        /*001c*/ 	.word	index@(triton_poi_fused__native_batch_norm_legit_no_training_hardtanh_25)
        /*0020*/ 	.word	0x00000000


	//----- nvinfo : EIATTR_MIN_STACK_SIZE
	.align		4
.L_7:
        /*0024*/ 	.byte	0x04, 0x12
        /*0026*/ 	.short	(.L_9 - .L_8)
	.align		4
.L_8:
        /*0028*/ 	.word	index@(triton_poi_fused__native_batch_norm_legit_no_training_hardtanh_25)
        /*002c*/ 	.word	0x00000000
.L_9:


//--------------------- .nv.info.triton_poi_fused__native_batch_norm_legit_no_training_hardtanh_25 --------------------------
	.section	.nv.info.triton_poi_fused__native_batch_norm_legit_no_training_hardtanh_25,"",@"SHT_CUDA_INFO"
	.sectionflags	@""
	.align	4


	//----- nvinfo : EIATTR_CUDA_API_VERSION
	.align		4
        /*0000*/ 	.byte	0x04, 0x37
        /*0002*/ 	.short	(.L_11 - .L_10)
.L_10:
        /*0004*/ 	.word	0x0000007c


	//----- nvinfo : EIATTR_KPARAM_INFO
	.align		4
.L_11:
        /*0008*/ 	.byte	0x04, 0x17
        /*000a*/ 	.short	(.L_13 - .L_12)
.L_12:
        /*000c*/ 	.word	0x00000000
        /*0010*/ 	.short	0x0007
        /*0012*/ 	.short	0x0034
        /*0014*/ 	.byte	0x00, 0xf0, 0x11, 0x00


	//----- nvinfo : EIATTR_KPARAM_INFO
	.align		4
.L_13:
        /*0018*/ 	.byte	0x04, 0x17
        /*001a*/ 	.short	(.L_15 - .L_14)
.L_14:
        /*001c*/ 	.word	0x00000000
        /*0020*/ 	.short	0x0006
        /*0022*/ 	.short	0x0030
        /*0024*/ 	.byte	0x00, 0xf0, 0x11, 0x00


	//----- nvinfo : EIATTR_KPARAM_INFO
	.align		4
.L_15:
        /*0028*/ 	.byte	0x04, 0x17
        /*002a*/ 	.short	(.L_17 - .L_16)
.L_16:
        /*002c*/ 	.word	0x00000000
        /*0030*/ 	.short	0x0005
        /*0032*/ 	.short	0x0028
        /*0034*/ 	.byte	0x00, 0xf4, 0x21, 0x00


	//----- nvinfo : EIATTR_KPARAM_INFO
	.align		4
.L_17:
        /*0038*/ 	.byte	0x04, 0x17
        /*003a*/ 	.short	(.L_19 - .L_18)
.L_18:
        /*003c*/ 	.word	0x00000000
        /*0040*/ 	.short	0x0004
        /*0042*/ 	.short	0x0020
        /*0044*/ 	.byte	0x00, 0xf4, 0x21, 0x00


	//----- nvinfo : EIATTR_KPARAM_INFO
	.align		4
.L_19:
        /*0048*/ 	.byte	0x04, 0x17
        /*004a*/ 	.short	(.L_21 - .L_20)
.L_20:
        /*004c*/ 	.word	0x00000000
        /*0050*/ 	.short	0x0003
        /*0052*/ 	.short	0x0018
        /*0054*/ 	.byte	0x00, 0xf4, 0x21, 0x00


	//----- nvinfo : EIATTR_KPARAM_INFO
	.align		4
.L_21:
        /*0058*/ 	.byte	0x04, 0x17
        /*005a*/ 	.short	(.L_23 - .L_22)
.L_22:
        /*005c*/ 	.word	0x00000000
        /*0060*/ 	.short	0x0002
        /*0062*/ 	.short	0x0010
        /*0064*/ 	.byte	0x00, 0xf4, 0x21, 0x00


	//----- nvinfo : EIATTR_KPARAM_INFO
	.align		4
.L_23:
        /*0068*/ 	.byte	0x04, 0x17
        /*006a*/ 	.short	(.L_25 - .L_24)
.L_24:
        /*006c*/ 	.word	0x00000000
        /*0070*/ 	.short	0x0001
        /*0072*/ 	.short	0x0008
        /*0074*/ 	.byte	0x00, 0xf4, 0x21, 0x00


	//----- nvinfo : EIATTR_KPARAM_INFO
	.align		4
.L_25:
        /*0078*/ 	.byte	0x04, 0x17
        /*007a*/ 	.short	(.L_27 - .L_26)
.L_26:
        /*007c*/ 	.word	0x00000000
        /*0080*/ 	.short	0x0000
        /*0082*/ 	.short	0x0000
        /*0084*/ 	.byte	0x00, 0xf4, 0x21, 0x00


	//----- nvinfo : EIATTR_SPARSE_MMA_MASK
	.align		4
.L_27:
        /*0088*/ 	.byte	0x03, 0x50
        /*008a*/ 	.short	0x0000


	//----- nvinfo : EIATTR_MAXREG_COUNT
	.align		4
        /*008c*/ 	.byte	0x03, 0x1b
        /*008e*/ 	.short	0x00ff


	//----- nvinfo : EIATTR_EXIT_INSTR_OFFSETS
	.align		4
        /*0090*/ 	.byte	0x04, 0x1c
        /*0092*/ 	.short	(.L_29 - .L_28)


	//   ....[0]....
.L_28:
        /*0094*/ 	.word	0x000011f0


	//   ....[1]....
        /*0098*/ 	.word	0x00001270


	//----- nvinfo : EIATTR_REQNTID
	.align		4
.L_29:
        /*009c*/ 	.byte	0x04, 0x10
        /*009e*/ 	.short	(.L_31 - .L_30)
.L_30:
        /*00a0*/ 	.word	0x00000100
        /*00a4*/ 	.word	0x00000001
        /*00a8*/ 	.word	0x00000001


	//----- nvinfo : EIATTR_CBANK_PARAM_SIZE
	.align		4
.L_31:
        /*00ac*/ 	.byte	0x03, 0x19
        /*00ae*/ 	.short	0x0038


	//----- nvinfo : EIATTR_PARAM_CBANK
	.align		4
        /*00b0*/ 	.byte	0x04, 0x0a
        /*00b2*/ 	.short	(.L_33 - .L_32)
	.align		4
.L_32:
        /*00b4*/ 	.word	index@(.nv.constant0.triton_poi_fused__native_batch_norm_legit_no_training_hardtanh_25)
        /*00b8*/ 	.short	0x0210
        /*00ba*/ 	.short	0x0038


	//----- nvinfo : EIATTR_SW_WAR
	.align		4
.L_33:
        /*00bc*/ 	.byte	0x04, 0x36
        /*00be*/ 	.short	(.L_35 - .L_34)
.L_34:
        /*00c0*/ 	.word	0x00000008
.L_35:


//--------------------- .nv.callgraph             --------------------------
	.section	.nv.callgraph,"",@"SHT_CUDA_CALLGRAPH"
	.align	4
	.sectionentsize	8
	.align		4
        /*0000*/ 	.word	0x00000000
	.align		4
        /*0004*/ 	.word	0xffffffff
	.align		4
        /*0008*/ 	.word	0x00000000
	.align		4
        /*000c*/ 	.word	0xfffffffe
	.align		4
        /*0010*/ 	.word	0x00000000
	.align		4
        /*0014*/ 	.word	0xfffffffd
	.align		4
        /*0018*/ 	.word	0x00000000
	.align		4
        /*001c*/ 	.word	0xfffffffc


//--------------------- .nv.constant4             --------------------------
	.section	.nv.constant4,"a",@progbits
	.align	8
	.align		8
.nv.constant4:
        /*0000*/ 	.dword	_$_str
	.align		8
        /*0008*/ 	.dword	_$_str_$_2


//--------------------- .text.triton_poi_fused__native_batch_norm_legit_no_training_hardtanh_25 --------------------------
	.section	.text.triton_poi_fused__native_batch_norm_legit_no_training_hardtanh_25,"ax",@progbits
	.sectionflags	@"SHF_BARRIERS=1"
	.align	128
        .global         triton_poi_fused__native_batch_norm_legit_no_training_hardtanh_25
        .type           triton_poi_fused__native_batch_norm_legit_no_training_hardtanh_25,@function
        .size           triton_poi_fused__native_batch_norm_legit_no_training_hardtanh_25,(.L_x_1 - triton_poi_fused__native_batch_norm_legit_no_training_hardtanh_25)
        .other          triton_poi_fused__native_batch_norm_legit_no_training_hardtanh_25,@"STO_CUDA_ENTRY STV_DEFAULT"
triton_poi_fused__native_batch_norm_legit_no_training_hardtanh_25:
.text.triton_poi_fused__native_batch_norm_legit_no_training_hardtanh_25:
[----:B------:R-:W0:Y:S01]  /*0000*/  LDC R1, c[0x0][0x28] ;  /* 0x00000a00ff017b82 */ /* 0x000e220000000800 */
[----:B------:R-:W1:Y:S07]  /*0010*/  S2R R0, SR_TID.X ;  /* 0x0000000000007919 */ /* 0x000e6e0000002100 */
[----:B------:R-:W2:Y:S01]  /*0020*/  S2UR UR4, SR_CTAID.Y ;  /* 0x00000000000479c3 */ /* 0x000ea20000002600 */
[----:B------:R-:W-:Y:S01]  /*0030*/  CS2R R6, SRZ ;  /* 0x0000000000067805 */ /* 0x000fe2000001ff00 */
[----:B------:R-:W-:Y:S01]  /*0040*/  ULDC.64 UR8, c[0x0][0x208] ;  /* 0x0000820000087ab9 */ /* 0x000fe20000000a00 */
[----:B------:R-:W-:-:S02]  /*0050*/  CS2R R8, SRZ ;  /* 0x0000000000087805 */ /* 0x000fc4000001ff00 */
[----:B------:R-:W-:-:S03]  /*0060*/  CS2R R10, SRZ ;  /* 0x00000000000a7805 */ /* 0x000fc6000001ff00 */
[----:B------:R-:W3:Y:S08]  /*0070*/  S2UR UR7, SR_CTAID.X ;  /* 0x00000000000779c3 */ /* 0x000ef00000002500 */
[----:B------:R-:W4:Y:S01]  /*0080*/  LDC.64 R28, c[0x0][0x210] ;  /* 0x00008400ff1c7b82 */ /* 0x000f220000000a00 */
[----:B--2---:R-:W-:-:S07]  /*0090*/  USHF.L.U32 UR4, UR4, 0xa, URZ ;  /* 0x0000000a04047899 */ /* 0x004fce000800063f */
[----:B------:R-:W2:Y:S01]  /*00a0*/  LDC.64 R14, c[0x0][0x220] ;  /* 0x00008800ff0e7b82 */ /* 0x000ea20000000a00 */
[----:B-1----:R-:W-:Y:S01]  /*00b0*/  IMAD.SHL.U32 R2, R0, 0x4, RZ ;  /* 0x0000000400027824 */ /* 0x002fe200078e00ff */
[----:B---3--:R-:W-:-:S06]  /*00c0*/  USHF.L.U32 UR5, UR7, 0x2, URZ ;  /* 0x0000000207057899 */ /* 0x008fcc000800063f */
[----:B------:R-:W1:Y:S01]  /*00d0*/  LDC.64 R22, c[0x0][0x218] ;  /* 0x00008600ff167b82 */ /* 0x000e620000000a00 */
[----:B------:R-:W-:Y:S01]  /*00e0*/  LOP3.LUT R2, R2, 0x3fc, RZ, 0xc0, !PT ;  /* 0x000003fc02027812 */ /* 0x000fe200078ec0ff */
[----:B------:R-:W-:Y:S02]  /*00f0*/  UISETP.GE.AND UP0, UPT, UR5, 0x4, UPT ;  /* 0x000000040500788c */ /* 0x000fe4000bf06270 */
[----:B------:R-:W-:Y:S01]  /*0100*/  UIADD3 UR6, UR5, 0x1, URZ ;  /* 0x0000000105067890 */ /* 0x000fe2000fffe03f */
[----:B------:R-:W-:-:S03]  /*0110*/  LOP3.LUT R2, R2, UR4, RZ, 0xfc, !PT ;  /* 0x0000000402027c12 */ /* 0x000fc6000f8efcff */
[----:B------:R-:W-:Y:S01]  /*0120*/  PLOP3.LUT P1, PT, PT, PT, UP0, 0x80, 0x0 ;  /* 0x000000000000781c */ /* 0x000fe20003f2f008 */
[----:B------:R-:W-:Y:S01]  /*0130*/  UISETP.GE.AND UP1, UPT, UR6, 0x4, UPT ;  /* 0x000000040600788c */ /* 0x000fe2000bf26270 */
[----:B------:R-:W-:Y:S01]  /*0140*/  IMAD.HI R3, R2, 0x66666667, RZ ;  /* 0x6666666702037827 */ /* 0x000fe200078e02ff */
[----:B------:R-:W-:-:S04]  /*0150*/  UIADD3 UR6, UR5, 0x2, URZ ;  /* 0x0000000205067890 */ /* 0x000fc8000fffe03f */
[----:B------:R-:W-:Y:S02]  /*0160*/  SHF.R.U32.HI R4, RZ, 0x1f, R3 ;  /* 0x0000001fff047819 */ /* 0x000fe40000011603 */
[----:B------:R-:W-:Y:S01]  /*0170*/  PLOP3.LUT P0, PT, PT, PT, UP1, 0x80, 0x0 ;  /* 0x000000000000781c */ /* 0x000fe20003f0f018 */
[----:B------:R-:W-:Y:S01]  /*0180*/  UISETP.GE.AND UP1, UPT, UR6, 0x4, UPT ;  /* 0x000000040600788c */ /* 0x000fe2000bf26270 */
[----:B------:R-:W-:Y:S01]  /*0190*/  LEA.HI.SX32 R3, R3, R4, 0x17 ;  /* 0x0000000403037211 */ /* 0x000fe200078fbaff */
[----:B------:R-:W-:-:S04]  /*01a0*/  IMAD.U32 R4, RZ, RZ, UR7 ;  /* 0x00000007ff047e24 */ /* 0x000fc8000f8e00ff */
[----:B------:R-:W-:-:S04]  /*01b0*/  IMAD R2, R3, -0x500, R2 ;  /* 0xfffffb0003027824 */ /* 0x000fc800078e0202 */
[----:B------:R-:W-:-:S04]  /*01c0*/  IMAD R3, R3, 0x1400, R2 ;  /* 0x0000140003037824 */ /* 0x000fc800078e0202 */
[----:B------:R-:W-:Y:S01]  /*01d0*/  IMAD R3, R4, 0x1400, R3 ;  /* 0x0000140004037824 */ /* 0x000fe200078e0203 */
[----:B------:R-:W-:Y:S01]  /*01e0*/  CS2R R4, SRZ ;  /* 0x0000000000047805 */ /* 0x000fe2000001ff00 */
[----:B--2---:R-:W-:-:S04]  /*01f0*/  IMAD.WIDE R16, R2, 0x4, R14 ;  /* 0x0000000402107825 */ /* 0x004fc800078e020e */
[----:B----4-:R-:W-:-:S04]  /*0200*/  IMAD.WIDE R18, R3, 0x4, R28 ;  /* 0x0000000403127825 */ /* 0x010fc800078e021c */
[----:B------:R-:W-:Y:S01]  /*0210*/  VIADD R21, R3, 0x500 ;  /* 0x0000050003157836 */ /* 0x000fe20000000000 */
[----:B------:R-:W2:Y:S03]  /*0220*/  @!P1 LDG.E.EL.128 R4, desc[UR8][R18.64] ;  /* 0x0000000812049981 */ /* 0x000ea6000c2e1d00 */
[----:B------:R-:W-:Y:S01]  /*0230*/  IMAD.WIDE R20, R21, 0x4, R28 ;  /* 0x0000000415147825 */ /* 0x000fe200078e021c */
[----:B------:R-:W-:-:S04]  /*0240*/  UIADD3 UR5, UR5, 0x3, URZ ;  /* 0x0000000305057890 */ /* 0x000fc8000fffe03f */
[----:B------:R3:W4:Y:S04]  /*0250*/  @!P0 LDG.E.EL.128 R8, desc[UR8][R20.64] ;  /* 0x0000000814088981 */ /* 0x000728000c2e1d00 */
[----:B------:R-:W5:Y:S01]  /*0260*/  LDG.E.EL.128 R16, desc[UR8][R16.64] ;  /* 0x0000000810107981 */ /* 0x000f62000c2e1d00 */
[----:B------:R-:W-:Y:S01]  /*0270*/  PLOP3.LUT P0, PT, PT, PT, UP1, 0x80, 0x0 ;  /* 0x000000000000781c */ /* 0x000fe20003f0f018 */
[----:B------:R-:W-:Y:S01]  /*0280*/  UISETP.GE.AND UP1, UPT, UR5, 0x4, UPT ;  /* 0x000000040500788c */ /* 0x000fe2000bf26270 */
[----:B------:R-:W-:-:S05]  /*0290*/  VIADD R25, R3, 0xa00 ;  /* 0x00000a0003197836 */ /* 0x000fca0000000000 */
[----:B------:R-:W-:Y:S01]  /*02a0*/  PLOP3.LUT P1, PT, PT, PT, UP1, 0x80, 0x0 ;  /* 0x000000000000781c */ /* 0x000fe20003f2f018 */
[----:B------:R-:W-:Y:S01]  /*02b0*/  VIADD R3, R3, 0xf00 ;  /* 0x00000f0003037836 */ /* 0x000fe20000000000 */
[----:B------:R-:W-:Y:S02]  /*02c0*/  CS2R R12, SRZ ;  /* 0x00000000000c7805 */ /* 0x000fe4000001ff00 */
[----:B------:R-:W-:Y:S01]  /*02d0*/  CS2R R14, SRZ ;  /* 0x00000000000e7805 */ /* 0x000fe2000001ff00 */
[----:B-1----:R-:W-:Y:S01]  /*02e0*/  IMAD.WIDE R26, R2, 0x4, R22 ;  /* 0x00000004021a7825 */ /* 0x002fe200078e0216 */
[----:B---3--:R-:W-:Y:S02]  /*02f0*/  CS2R R20, SRZ ;  /* 0x0000000000147805 */ /* 0x008fe4000001ff00 */
[----:B------:R-:W-:Y:S01]  /*0300*/  CS2R R22, SRZ ;  /* 0x0000000000167805 */ /* 0x000fe2000001ff00 */
[----:B------:R-:W-:-:S04]  /*0310*/  IMAD.WIDE R24, R25, 0x4, R28 ;  /* 0x0000000419187825 */ /* 0x000fc800078e021c */
[----:B------:R-:W-:Y:S01]  /*0320*/  IMAD.WIDE R28, R3, 0x4, R28 ;  /* 0x00000004031c7825 */ /* 0x000fe200078e021c */
[----:B------:R-:W3:Y:S04]  /*0330*/  @!P0 LDG.E.EL.128 R12, desc[UR8][R24.64] ;  /* 0x00000008180c8981 */ /* 0x000ee8000c2e1d00 */
[----:B------:R1:W2:Y:S04]  /*0340*/  @!P1 LDG.E.EL.128 R20, desc[UR8][R28.64] ;  /* 0x000000081c149981 */ /* 0x0002a8000c2e1d00 */
[----:B------:R-:W2:Y:S01]  /*0350*/  LDG.E.EL.128 R24, desc[UR8][R26.64] ;  /* 0x000000081a187981 */ /* 0x000ea2000c2e1d00 */
[----:B01----:R-:W0:Y:S02]  /*0360*/  LDC.64 R28, c[0x0][0x228] ;  /* 0x00008a00ff1c7b82 */ /* 0x003e240000000a00 */
[----:B0-----:R-:W-:-:S04]  /*0370*/  IMAD.WIDE R28, R2, 0x4, R28 ;  /* 0x00000004021c7825 */ /* 0x001fc800078e021c */
[----:B-----5:R-:W-:-:S06]  /*0380*/  FADD R3, R17, 9.9999997473787516356e-06 ;  /* 0x3727c5ac11037421 */ /* 0x020fcc0000000000 */
[----:B------:R-:W0:Y:S01]  /*0390*/  MUFU.SQRT R3, R3 ;  /* 0x0000000300037308 */ /* 0x000e220000002000 */
[----:B------:R-:W-:Y:S01]  /*03a0*/  FADD R16, R16, 9.9999997473787516356e-06 ;  /* 0x3727c5ac10107421 */ /* 0x000fe20000000000 */
[----:B------:R-:W-:Y:S01]  /*03b0*/  FADD R19, R19, 9.9999997473787516356e-06 ;  /* 0x3727c5ac13137421 */ /* 0x000fe20000000000 */
[----:B------:R-:W-:-:S05]  /*03c0*/  FADD R17, R18, 9.9999997473787516356e-06 ;  /* 0x3727c5ac12117421 */ /* 0x000fca0000000000 */
[----:B------:R-:W1:Y:S01]  /*03d0*/  MUFU.SQRT R16, R16 ;  /* 0x0000001000107308 */ /* 0x000e620000002000 */
[----:B0-----:R-:W-:-:S07]  /*03e0*/  FSETP.GT.AND P6, PT, R3, 8.50705917302346158658e+37, PT ;  /* 0x7e8000000300780b */ /* 0x001fce0003fc4000 */
[----:B------:R0:W5:Y:S01]  /*03f0*/  MUFU.SQRT R18, R19 ;  /* 0x0000001300127308 */ /* 0x0001620000002000 */
[----:B------:R-:W-:Y:S02]  /*0400*/  FSETP.GEU.AND P5, PT, R3, 1.175494350822287508e-38, PT ;  /* 0x008000000300780b */ /* 0x000fe40003fae000 */
[----:B-1----:R-:W-:-:S03]  /*0410*/  FSETP.GT.AND P3, PT, R16, 8.50705917302346158658e+37, PT ;  /* 0x7e8000001000780b */ /* 0x002fc60003f64000 */
[----:B------:R-:W-:Y:S01]  /*0420*/  @P6 FMUL R3, R3, 0.25 ;  /* 0x3e80000003036820 */ /* 0x000fe20000400000 */
[----:B0-----:R-:W-:-:S07]  /*0430*/  IMAD.MOV.U32 R19, RZ, RZ, 0x3e800000 ;  /* 0x3e800000ff137424 */ /* 0x001fce00078e00ff */
[----:B------:R-:W-:Y:S01]  /*0440*/  @!P5 FMUL R3, R3, 16777216 ;  /* 0x4b8000000303d820 */ /* 0x000fe20000400000 */
[----:B-----5:R-:W-:Y:S01]  /*0450*/  FSETP.GT.AND P2, PT, R18, 8.50705917302346158658e+37, PT ;  /* 0x7e8000001200780b */ /* 0x020fe20003f44000 */
[C---:B--2---:R-:W-:Y:S01]  /*0460*/  FADD R4, -R24.reuse, R4 ;  /* 0x0000000418047221 */ /* 0x044fe20000000100 */
[C---:B----4-:R-:W-:Y:S01]  /*0470*/  FADD R8, -R24.reuse, R8 ;  /* 0x0000000818087221 */ /* 0x050fe20000000100 */
[C---:B---3--:R-:W-:Y:S01]  /*0480*/  FADD R12, -R24.reuse, R12 ;  /* 0x0000000c180c7221 */ /* 0x048fe20000000100 */
[----:B------:R-:W-:Y:S01]  /*0490*/  FADD R20, -R24, R20 ;  /* 0x0000001418147221 */ /* 0x000fe20000000100 */
[----:B------:R-:W-:Y:S01]  /*04a0*/  FSETP.GEU.AND P0, PT, R16, 1.175494350822287508e-38, PT ;  /* 0x008000001000780b */ /* 0x000fe20003f0e000 */
[----:B------:R0:W-:Y:S02]  /*04b0*/  MUFU.RCP R24, R3 ;  /* 0x0000000300187308 */ /* 0x0001e40000001000 */
[----:B0-----:R-:W-:-:S06]  /*04c0*/  FSEL R3, R19, 1, P6 ;  /* 0x3f80000013037808 */ /* 0x001fcc0003000000 */
[----:B------:R-:W0:Y:S01]  /*04d0*/  MUFU.SQRT R17, R17 ;  /* 0x0000001100117308 */ /* 0x000e220000002000 */
[----:B------:R-:W-:Y:S01]  /*04e0*/  FSETP.GEU.AND P6, PT, R18, 1.175494350822287508e-38, PT ;  /* 0x008000001200780b */ /* 0x000fe20003fce000 */
[----:B------:R-:W-:Y:S01]  /*04f0*/  @P3 FMUL R16, R16, 0.25 ;  /* 0x3e80000010103820 */ /* 0x000fe20000400000 */
[----:B------:R-:W-:-:S03]  /*0500*/  @P2 FMUL R18, R18, 0.25 ;  /* 0x3e80000012122820 */ /* 0x000fc60000400000 */
[----:B------:R-:W-:Y:S01]  /*0510*/  @!P0 FMUL R16, R16, 16777216 ;  /* 0x4b80000010108820 */ /* 0x000fe20000400000 */
[----:B------:R-:W-:-:S07]  /*0520*/  @!P5 FMUL R3, R3, 16777216 ;  /* 0x4b8000000303d820 */ /* 0x000fce0000400000 */
[----:B------:R-:W-:Y:S01]  /*0530*/  @!P6 FMUL R18, R18, 16777216 ;  /* 0x4b8000001212e820 */ /* 0x000fe20000400000 */
[C---:B0-----:R-:W-:Y:S01]  /*0540*/  FSETP.GT.AND P4, PT, R17.reuse, 8.50705917302346158658e+37, PT ;  /* 0x7e8000001100780b */ /* 0x041fe20003f84000 */
[----:B------:R-:W0:Y:S01]  /*0550*/  MUFU.RCP R16, R16 ;  /* 0x0000001000107308 */ /* 0x000e220000001000 */
[----:B------:R-:W-:Y:S01]  /*0560*/  FSETP.GEU.AND P1, PT, R17, 1.175494350822287508e-38, PT ;  /* 0x008000001100780b */ /* 0x000fe20003f2e000 */
[C---:B------:R-:W-:Y:S01]  /*0570*/  FADD R7, -R27.reuse, R7 ;  /* 0x000000071b077221 */ /* 0x040fe20000000100 */
[C---:B------:R-:W-:Y:S01]  /*0580*/  FADD R11, -R27.reuse, R11 ;  /* 0x0000000b1b0b7221 */ /* 0x040fe20000000100 */
[C---:B------:R-:W-:Y:S01]  /*0590*/  FADD R15, -R27.reuse, R15 ;  /* 0x0000000f1b0f7221 */ /* 0x040fe20000000100 */
[----:B------:R-:W-:-:S03]  /*05a0*/  FADD R27, -R27, R23 ;  /* 0x000000171b1b7221 */ /* 0x000fc60000000100 */
[----:B------:R-:W1:Y:S01]  /*05b0*/  MUFU.RCP R18, R18 ;  /* 0x0000001200127308 */ /* 0x000e620000001000 */
[----:B------:R-:W-:Y:S01]  /*05c0*/  FMUL R23, R24, R3 ;  /* 0x0000000318177220 */ /* 0x000fe20000400000 */
[C---:B------:R-:W-:Y:S02]  /*05d0*/  FSEL R24, R19.reuse, 1, P4 ;  /* 0x3f80000013187808 */ /* 0x040fe40002000000 */
[C---:B------:R-:W-:Y:S02]  /*05e0*/  FSEL R3, R19.reuse, 1, P3 ;  /* 0x3f80000013037808 */ /* 0x040fe40001800000 */
[----:B------:R-:W-:Y:S01]  /*05f0*/  FSEL R19, R19, 1, P2 ;  /* 0x3f80000013137808 */ /* 0x000fe20001000000 */
[----:B------:R-:W-:Y:S02]  /*0600*/  @P4 FMUL R17, R17, 0.25 ;  /* 0x3e80000011114820 */ /* 0x000fe40000400000 */
[----:B------:R-:W-:Y:S02]  /*0610*/  @!P0 FMUL R3, R3, 16777216 ;  /* 0x4b80000003038820 */ /* 0x000fe40000400000 */
[----:B------:R-:W-:Y:S01]  /*0620*/  @!P6 FMUL R19, R19, 16777216 ;  /* 0x4b8000001313e820 */ /* 0x000fe20000400000 */
[----:B------:R-:W-:Y:S01]  /*0630*/  @!P1 FMUL R17, R17, 16777216 ;  /* 0x4b80000011119820 */ /* 0x000fe20000400000 */
[----:B0-----:R-:W-:-:S02]  /*0640*/  FMUL R16, R16, R3 ;  /* 0x0000000310107220 */ /* 0x001fc40000400000 */
[----:B-1----:R-:W-:Y:S02]  /*0650*/  FMUL R3, R18, R19 ;  /* 0x0000001312037220 */ /* 0x002fe40000400000 */
[----:B------:R-:W0:Y:S01]  /*0660*/  LDC.64 R18, c[0x0][0x230] ;  /* 0x00008c00ff127b82 */ /* 0x000e220000000a00 */
[----:B------:R-:W1:Y:S01]  /*0670*/  MUFU.RCP R17, R17 ;  /* 0x0000001100117308 */ /* 0x000e620000001000 */
[----:B------:R-:W-:Y:S01]  /*0680*/  @!P1 FMUL R24, R24, 16777216 ;  /* 0x4b80000018189820 */ /* 0x000fe20000400000 */
[C---:B------:R-:W-:Y:S01]  /*0690*/  FADD R5, -R25.reuse, R5 ;  /* 0x0000000519057221 */ /* 0x040fe20000000100 */
[C---:B------:R-:W-:Y:S01]  /*06a0*/  FADD R9, -R25.reuse, R9 ;  /* 0x0000000919097221 */ /* 0x040fe20000000100 */
[C---:B------:R-:W-:Y:S01]  /*06b0*/  FADD R13, -R25.reuse, R13 ;  /* 0x0000000d190d7221 */ /* 0x040fe20000000100 */
[----:B------:R-:W-:Y:S01]  /*06c0*/  FADD R21, -R25, R21 ;  /* 0x0000001519157221 */ /* 0x000fe20000000100 */
[C---:B------:R-:W-:Y:S01]  /*06d0*/  FADD R22, -R26.reuse, R22 ;  /* 0x000000161a167221 */ /* 0x040fe20000000100 */
[C---:B------:R-:W-:Y:S01]  /*06e0*/  FMUL R9, R23.reuse, R9 ;  /* 0x0000000917097220 */ /* 0x040fe20000400000 */
[C---:B------:R-:W-:Y:S01]  /*06f0*/  FMUL R13, R23.reuse, R13 ;  /* 0x0000000d170d7220 */ /* 0x040fe20000400000 */
[----:B------:R-:W-:Y:S01]  /*0700*/  FMUL R5, R23, R5 ;  /* 0x0000000517057220 */ /* 0x000fe20000400000 */
[----:B-1----:R-:W-:Y:S01]  /*0710*/  FMUL R17, R17, R24 ;  /* 0x0000001811117220 */ /* 0x002fe20000400000 */
[----:B------:R-:W-:Y:S01]  /*0720*/  FMUL R24, R23, R21 ;  /* 0x0000001517187220 */ /* 0x000fe20000400000 */
[----:B------:R-:W-:-:S02]  /*0730*/  FADD R6, -R26, R6 ;  /* 0x000000061a067221 */ /* 0x000fc40000000100 */
[----:B------:R-:W-:Y:S01]  /*0740*/  FMUL R25, R17, R22 ;  /* 0x0000001611197220 */ /* 0x000fe20000400000 */
[C---:B------:R-:W-:Y:S01]  /*0750*/  FADD R10, -R26.reuse, R10 ;  /* 0x0000000a1a0a7221 */ /* 0x040fe20000000100 */
[----:B------:R-:W-:Y:S01]  /*0760*/  FADD R14, -R26, R14 ;  /* 0x0000000e1a0e7221 */ /* 0x000fe20000000100 */
[----:B0-----:R-:W-:-:S04]  /*0770*/  IMAD.WIDE R22, R2, 0x4, R18 ;  /* 0x0000000402167825 */ /* 0x001fc800078e0212 */
[C---:B------:R-:W-:Y:S01]  /*0780*/  FMUL R10, R17.reuse, R10 ;  /* 0x0000000a110a7220 */ /* 0x040fe20000400000 */
[C---:B------:R-:W-:Y:S01]  /*0790*/  FMUL R14, R17.reuse, R14 ;  /* 0x0000000e110e7220 */ /* 0x040fe20000400000 */
[----:B------:R-:W-:Y:S01]  /*07a0*/  FMUL R6, R17, R6 ;  /* 0x0000000611067220 */ /* 0x000fe20000400000 */
[C---:B------:R-:W-:Y:S01]  /*07b0*/  FMUL R2, R16.reuse, R20 ;  /* 0x0000001410027220 */ /* 0x040fe20000400000 */
[C---:B------:R-:W-:Y:S01]  /*07c0*/  FMUL R12, R16.reuse, R12 ;  /* 0x0000000c100c7220 */ /* 0x040fe20000400000 */
[C---:B------:R-:W-:Y:S01]  /*07d0*/  FMUL R8, R16.reuse, R8 ;  /* 0x0000000810087220 */ /* 0x040fe20000400000 */
[----:B------:R-:W-:Y:S01]  /*07e0*/  FMUL R4, R16, R4 ;  /* 0x0000000410047220 */ /* 0x000fe20000400000 */
[----:B------:R-:W2:Y:S04]  /*07f0*/  LDG.E.EL.128 R20, desc[UR8][R22.64] ;  /* 0x0000000816147981 */ /* 0x000ea8000c2e1d00 */
[----:B------:R0:W2:Y:S01]  /*0800*/  LDG.E.EL.128 R16, desc[UR8][R28.64] ;  /* 0x000000081c107981 */ /* 0x0000a2000c2e1d00 */
[----:B------:R-:W1:Y:S01]  /*0810*/  S2UR UR6, SR_CgaCtaId ;  /* 0x00000000000679c3 */ /* 0x000e620000008800 */
[----:B0-----:R-:W-:Y:S01]  /*0820*/  FMUL R28, R3, R11 ;  /* 0x0000000b031c7220 */ /* 0x001fe20000400000 */
[----:B------:R-:W-:-:S02]  /*0830*/  UMOV UR5, 0x400 ;  /* 0x0000040000057882 */ /* 0x000fc40000000000 */
[----:B-1----:R-:W-:Y:S01]  /*0840*/  UPRMT UR5, UR6, 0x654, UR5 ;  /* 0x0000065406057896 */ /* 0x002fe20008000005 */
[C-C-:B--2---:R-:W-:Y:S01]  /*0850*/  FFMA R4, R16.reuse, R4, R20.reuse ;  /* 0x0000000410047223 */ /* 0x144fe20000000014 */
[C-C-:B------:R-:W-:Y:S01]  /*0860*/  FFMA R8, R16.reuse, R8, R20.reuse ;  /* 0x0000000810087223 */ /* 0x140fe20000000014 */
[C-C-:B------:R-:W-:Y:S01]  /*0870*/  FFMA R12, R16.reuse, R12, R20.reuse ;  /* 0x0000000c100c7223 */ /* 0x140fe20000000014 */
[----:B------:R-:W-:Y:S02]  /*0880*/  FFMA R2, R16, R2, R20 ;  /* 0x0000000210027223 */ /* 0x000fe40000000014 */
[----:B------:R-:W0:Y:S01]  /*0890*/  S2R R20, SR_TID.X ;  /* 0x0000000000147919 */ /* 0x000e220000002100 */
[C-C-:B------:R-:W-:Y:S01]  /*08a0*/  FFMA R5, R17.reuse, R5, R21.reuse ;  /* 0x0000000511057223 */ /* 0x140fe20000000015 */
[----:B------:R-:W-:Y:S01]  /*08b0*/  FFMA R6, R18, R6, R22 ;  /* 0x0000000612067223 */ /* 0x000fe20000000016 */
[----:B------:R-:W-:Y:S01]  /*08c0*/  FSETP.GTU.AND P5, PT, R4, RZ, PT ;  /* 0x000000ff0400720b */ /* 0x000fe20003fac000 */
[----:B------:R-:W-:-:S02]  /*08d0*/  FFMA R9, R17, R9, R21 ;  /* 0x0000000911097223 */ /* 0x000fc40000000015 */
[----:B------:R-:W-:Y:S02]  /*08e0*/  FSETP.GTU.AND P2, PT, R5, RZ, PT ;  /* 0x000000ff0500720b */ /* 0x000fe40003f4c000 */
[----:B------:R-:W-:Y:S02]  /*08f0*/  FSETP.GTU.AND P0, PT, R6, RZ, PT ;  /* 0x000000ff0600720b */ /* 0x000fe40003f0c000 */
[----:B------:R-:W-:Y:S01]  /*0900*/  FSEL R4, R4, RZ, P5 ;  /* 0x000000ff04047208 */ /* 0x000fe20002800000 */
[C-C-:B------:R-:W-:Y:S01]  /*0910*/  FFMA R10, R18.reuse, R10, R22.reuse ;  /* 0x0000000a120a7223 */ /* 0x140fe20000000016 */
[C-C-:B------:R-:W-:Y:S01]  /*0920*/  FFMA R14, R18.reuse, R14, R22.reuse ;  /* 0x0000000e120e7223 */ /* 0x140fe20000000016 */
[----:B------:R-:W-:Y:S01]  /*0930*/  FFMA R25, R18, R25, R22 ;  /* 0x0000001912197223 */ /* 0x000fe20000000016 */
[----:B------:R-:W-:Y:S01]  /*0940*/  FFMA R28, R19, R28, R23 ;  /* 0x0000001c131c7223 */ /* 0x000fe20000000017 */
[----:B------:R-:W-:Y:S02]  /*0950*/  FSETP.GTU.AND P1, PT, R9, RZ, PT ;  /* 0x000000ff0900720b */ /* 0x000fe40003f2c000 */
[----:B------:R-:W-:-:S02]  /*0960*/  FSEL R18, R5, RZ, P2 ;  /* 0x000000ff05127208 */ /* 0x000fc40001000000 */
[----:B------:R-:W-:Y:S02]  /*0970*/  FSEL R6, R6, RZ, P0 ;  /* 0x000000ff06067208 */ /* 0x000fe40000000000 */
[----:B------:R-:W-:Y:S02]  /*0980*/  FSETP.GEU.AND P0, PT, R4, 6, PT ;  /* 0x40c000000400780b */ /* 0x000fe40003f0e000 */
[----:B------:R-:W-:Y:S02]  /*0990*/  FSETP.GTU.AND P6, PT, R8, RZ, PT ;  /* 0x000000ff0800720b */ /* 0x000fe40003fcc000 */
[----:B------:R-:W-:Y:S02]  /*09a0*/  FSETP.GEU.AND P5, PT, R18, 6, PT ;  /* 0x40c000001200780b */ /* 0x000fe40003fae000 */
[----:B------:R-:W-:Y:S02]  /*09b0*/  FSEL R22, R9, RZ, P1 ;  /* 0x000000ff09167208 */ /* 0x000fe40000800000 */
[----:B------:R-:W-:-:S02]  /*09c0*/  FSETP.GTU.AND P2, PT, R28, RZ, PT ;  /* 0x000000ff1c00720b */ /* 0x000fc40003f4c000 */
[----:B------:R-:W-:Y:S02]  /*09d0*/  FSETP.GTU.AND P3, PT, R12, RZ, PT ;  /* 0x000000ff0c00720b */ /* 0x000fe40003f6c000 */
[----:B------:R-:W-:Y:S02]  /*09e0*/  FSETP.GEU.AND P1, PT, R6, 6, PT ;  /* 0x40c000000600780b */ /* 0x000fe40003f2e000 */
[----:B------:R-:W-:Y:S02]  /*09f0*/  FSEL R8, R8, RZ, P6 ;  /* 0x000000ff08087208 */ /* 0x000fe40003000000 */
[----:B------:R-:W-:Y:S02]  /*0a00*/  FSETP.GTU.AND P4, PT, R10, RZ, PT ;  /* 0x000000ff0a00720b */ /* 0x000fe40003f8c000 */
[----:B------:R-:W-:Y:S02]  /*0a10*/  FSEL R28, R28, RZ, P2 ;  /* 0x000000ff1c1c7208 */ /* 0x000fe40001000000 */
[----:B------:R-:W-:Y:S01]  /*0a20*/  FSEL R12, R12, RZ, P3 ;  /* 0x000000ff0c0c7208 */ /* 0x000fe20001800000 */
[----:B------:R-:W-:Y:S01]  /*0a30*/  FFMA R16, R17, R13, R21 ;  /* 0x0000000d11107223 */ /* 0x000fe20000000015 */
[----:B------:R-:W-:-:S02]  /*0a40*/  FSETP.NAN.AND P2, PT, R4, R4, PT ;  /* 0x000000040400720b */ /* 0x000fc40003f48000 */
[----:B------:R-:W-:Y:S01]  /*0a50*/  FSETP.GEU.AND P3, PT, R8, 6, PT ;  /* 0x40c000000800780b */ /* 0x000fe20003f6e000 */
[----:B------:R-:W-:Y:S01]  /*0a60*/  IMAD.SHL.U32 R13, R0, 0x10, RZ ;  /* 0x00000010000d7824 */ /* 0x000fe200078e00ff */
[----:B------:R-:W-:Y:S01]  /*0a70*/  FSEL R10, R10, RZ, P4 ;  /* 0x000000ff0a0a7208 */ /* 0x000fe20002000000 */
[----:B0-----:R-:W-:Y:S01]  /*0a80*/  IMAD.SHL.U32 R20, R20, 0x4, RZ ;  /* 0x0000000414147824 */ /* 0x001fe200078e00ff */
[----:B------:R-:W-:Y:S02]  /*0a90*/  FSETP.NAN.AND P6, PT, R18, R18, PT ;  /* 0x000000121200720b */ /* 0x000fe40003fc8000 */
[----:B------:R-:W-:Y:S02]  /*0aa0*/  FSETP.NAN.AND P4, PT, R6, R6, PT ;  /* 0x000000060600720b */ /* 0x000fe40003f88000 */
[----:B------:R-:W-:Y:S02]  /*0ab0*/  @P0 SEL R4, R4, 0x40c00000, P2 ;  /* 0x40c0000004040807 */ /* 0x000fe40001000000 */
[----:B------:R-:W-:-:S02]  /*0ac0*/  FSETP.GEU.AND P2, PT, R28, 6, PT ;  /* 0x40c000001c00780b */ /* 0x000fc40003f4e000 */
[----:B------:R-:W-:Y:S02]  /*0ad0*/  LOP3.LUT R13, R13, 0xff0, RZ, 0xc0, !PT ;  /* 0x00000ff00d0d7812 */ /* 0x000fe400078ec0ff */
[----:B------:R-:W-:Y:S02]  /*0ae0*/  @P5 SEL R18, R18, 0x40c00000, P6 ;  /* 0x40c0000012125807 */ /* 0x000fe40003000000 */
[----:B------:R-:W-:Y:S02]  /*0af0*/  LOP3.LUT R26, R20, 0x3fc, RZ, 0xc0, !PT ;  /* 0x000003fc141a7812 */ /* 0x000fe400078ec0ff */
[----:B------:R-:W-:Y:S02]  /*0b00*/  FSETP.GEU.AND P6, PT, R22, 6, PT ;  /* 0x40c000001600780b */ /* 0x000fe40003fce000 */
[----:B------:R-:W-:Y:S02]  /*0b10*/  FSETP.GEU.AND P5, PT, R10, 6, PT ;  /* 0x40c000000a00780b */ /* 0x000fe40003fae000 */
[----:B------:R-:W-:-:S02]  /*0b20*/  @P1 SEL R6, R6, 0x40c00000, P4 ;  /* 0x40c0000006061807 */ /* 0x000fc40002000000 */
[----:B------:R-:W-:Y:S01]  /*0b30*/  FSETP.NAN.AND P4, PT, R8, R8, PT ;  /* 0x000000080800720b */ /* 0x000fe20003f88000 */
[----:B------:R-:W-:Y:S01]  /*0b40*/  FFMA R24, R17, R24, R21 ;  /* 0x0000001811187223 */ /* 0x000fe20000000015 */
[C---:B------:R-:W-:Y:S01]  /*0b50*/  VIADD R20, R13.reuse, UR5 ;  /* 0x000000050d147c36 */ /* 0x040fe20008000000 */
[----:B------:R-:W-:Y:S01]  /*0b60*/  FSETP.GEU.AND P0, PT, R12, 6, PT ;  /* 0x40c000000c00780b */ /* 0x000fe20003f0e000 */
[----:B------:R-:W-:Y:S01]  /*0b70*/  VIADD R21, R26, UR5 ;  /* 0x000000051a157c36 */ /* 0x000fe20008000000 */
[----:B------:R-:W-:Y:S02]  /*0b80*/  @P3 SEL R8, R8, 0x40c00000, P4 ;  /* 0x40c0000008083807 */ /* 0x000fe40002000000 */
[----:B------:R-:W-:Y:S01]  /*0b90*/  FSETP.NAN.AND P3, PT, R28, R28, PT ;  /* 0x0000001c1c00720b */ /* 0x000fe20003f68000 */
[----:B------:R-:W-:Y:S01]  /*0ba0*/  IMAD R17, R13, 0x4, R20 ;  /* 0x000000040d117824 */ /* 0x000fe200078e0214 */
[----:B------:R-:W-:Y:S01]  /*0bb0*/  FSETP.NAN.AND P1, PT, R22, R22, PT ;  /* 0x000000161600720b */ /* 0x000fe20003f28000 */
[----:B------:R-:W-:Y:S01]  /*0bc0*/  IMAD R13, R26, 0x4, R21 ;  /* 0x000000041a0d7824 */ /* 0x000fe200078e0215 */
[----:B------:R-:W-:Y:S01]  /*0bd0*/  FSETP.NAN.AND P4, PT, R10, R10, PT ;  /* 0x0000000a0a00720b */ /* 0x000fe20003f88000 */
[----:B------:R-:W-:Y:S01]  /*0be0*/  FMUL R26, R3, R15 ;  /* 0x0000000f031a7220 */ /* 0x000fe20000400000 */
[----:B------:R-:W-:-:S02]  /*0bf0*/  @P2 SEL R28, R28, 0x40c00000, P3 ;  /* 0x40c000001c1c2807 */ /* 0x000fc40001800000 */
[----:B------:R-:W-:Y:S01]  /*0c00*/  FSETP.GTU.AND P2, PT, R16, RZ, PT ;  /* 0x000000ff1000720b */ /* 0x000fe20003f4c000 */
[----:B------:R-:W-:Y:S01]  /*0c10*/  FFMA R26, R19, R26, R23 ;  /* 0x0000001a131a7223 */ /* 0x000fe20000000017 */
[----:B------:R-:W-:Y:S02]  /*0c20*/  @P6 SEL R22, R22, 0x40c00000, P1 ;  /* 0x40c0000016166807 */ /* 0x000fe40000800000 */
[----:B------:R-:W-:Y:S02]  /*0c30*/  @P5 SEL R10, R10, 0x40c00000, P4 ;  /* 0x40c000000a0a5807 */ /* 0x000fe40002000000 */
[----:B------:R-:W-:Y:S02]  /*0c40*/  FSETP.NAN.AND P1, PT, R12, R12, PT ;  /* 0x0000000c0c00720b */ /* 0x000fe40003f28000 */
[----:B------:R-:W-:Y:S02]  /*0c50*/  FSETP.GTU.AND P5, PT, R14, RZ, PT ;  /* 0x000000ff0e00720b */ /* 0x000fe40003fac000 */
[----:B------:R-:W-:Y:S01]  /*0c60*/  FSEL R16, R16, RZ, P2 ;  /* 0x000000ff10107208 */ /* 0x000fe20001000000 */
[C---:B------:R-:W-:Y:S01]  /*0c70*/  FMUL R20, R3.reuse, R27 ;  /* 0x0000001b03147220 */ /* 0x040fe20000400000 */
[----:B------:R-:W-:Y:S01]  /*0c80*/  @P0 SEL R12, R12, 0x40c00000, P1 ;  /* 0x40c000000c0c0807 */ /* 0x000fe20000800000 */
[----:B------:R-:W-:Y:S01]  /*0c90*/  FMUL R3, R3, R7 ;  /* 0x0000000703037220 */ /* 0x000fe20000400000 */
[----:B------:R-:W-:-:S02]  /*0ca0*/  FSEL R14, R14, RZ, P5 ;  /* 0x000000ff0e0e7208 */ /* 0x000fc40002800000 */
[----:B------:R-:W-:Y:S02]  /*0cb0*/  FSETP.GTU.AND P0, PT, R26, RZ, PT ;  /* 0x000000ff1a00720b */ /* 0x000fe40003f0c000 */
[----:B------:R-:W-:Y:S01]  /*0cc0*/  FSETP.GEU.AND P5, PT, R16, 6, PT ;  /* 0x40c000001000780b */ /* 0x000fe20003fae000 */
[C-C-:B------:R-:W-:Y:S01]  /*0cd0*/  FFMA R3, R19.reuse, R3, R23.reuse ;  /* 0x0000000313037223 */ /* 0x140fe20000000017 */
[----:B------:R-:W-:Y:S01]  /*0ce0*/  FFMA R20, R19, R20, R23 ;  /* 0x0000001413147223 */ /* 0x000fe20000000017 */
[----:B------:R-:W-:Y:S02]  /*0cf0*/  FSETP.GTU.AND P6, PT, R2, RZ, PT ;  /* 0x000000ff0200720b */ /* 0x000fe40003fcc000 */
[----:B------:R-:W-:Y:S02]  /*0d00*/  FSETP.GTU.AND P1, PT, R24, RZ, PT ;  /* 0x000000ff1800720b */ /* 0x000fe40003f2c000 */
[----:B------:R-:W-:Y:S02]  /*0d10*/  FSEL R26, R26, RZ, P0 ;  /* 0x000000ff1a1a7208 */ /* 0x000fe40000000000 */
[----:B------:R-:W-:Y:S01]  /*0d20*/  FSETP.GEU.AND P0, PT, R14, 6, PT ;  /* 0x40c000000e00780b */ /* 0x000fe20003f0e000 */
[----:B------:R0:W-:Y:S01]  /*0d30*/  STS [R17], R4 ;  /* 0x0000000411007388 */ /* 0x0001e20000000800 */
[----:B------:R-:W-:-:S02]  /*0d40*/  FSEL R24, R24, RZ, P1 ;  /* 0x000000ff18187208 */ /* 0x000fc40000800000 */
[----:B------:R-:W-:Y:S02]  /*0d50*/  FSETP.GTU.AND P2, PT, R20, RZ, PT ;  /* 0x000000ff1400720b */ /* 0x000fe40003f4c000 */
[----:B------:R-:W-:Y:S02]  /*0d60*/  FSETP.GTU.AND P3, PT, R3, RZ, PT ;  /* 0x000000ff0300720b */ /* 0x000fe40003f6c000 */
[----:B------:R-:W-:Y:S02]  /*0d70*/  FSETP.GEU.AND P1, PT, R26, 6, PT ;  /* 0x40c000001a00780b */ /* 0x000fe40003f2e000 */
[----:B0-----:R-:W-:Y:S02]  /*0d80*/  FSEL R4, R2, RZ, P6 ;  /* 0x000000ff02047208 */ /* 0x001fe40003000000 */
[----:B------:R-:W-:Y:S01]  /*0d90*/  FSETP.NAN.AND P6, PT, R16, R16, PT ;  /* 0x000000101000720b */ /* 0x000fe20003fc8000 */
[----:B------:R0:W-:Y:S01]  /*0da0*/  STS [R17+0x8], R12 ;  /* 0x0000080c11007388 */ /* 0x0001e20000000800 */
[----:B------:R-:W-:-:S02]  /*0db0*/  FSETP.GTU.AND P4, PT, R25, RZ, PT ;  /* 0x000000ff1900720b */ /* 0x000fc40003f8c000 */
[----:B------:R-:W-:Y:S01]  /*0dc0*/  FSEL R2, R3, RZ, P3 ;  /* 0x000000ff03027208 */ /* 0x000fe20001800000 */
[----:B------:R1:W-:Y:S01]  /*0dd0*/  STS [R17+0x28], R6 ;  /* 0x0000280611007388 */ /* 0x0003e20000000800 */
[----:B------:R-:W-:Y:S02]  /*0de0*/  @P5 SEL R16, R16, 0x40c00000, P6 ;  /* 0x40c0000010105807 */ /* 0x000fe40003000000 */
[----:B------:R-:W-:Y:S02]  /*0df0*/  FSETP.GEU.AND P3, PT, R4, 6, PT ;  /* 0x40c000000400780b */ /* 0x000fe40003f6e000 */
[----:B------:R-:W-:Y:S02]  /*0e00*/  FSETP.GEU.AND P6, PT, R24, 6, PT ;  /* 0x40c000001800780b */ /* 0x000fe40003fce000 */
[----:B0-----:R-:W-:Y:S02]  /*0e10*/  FSEL R12, R20, RZ, P2 ;  /* 0x000000ff140c7208 */ /* 0x001fe40001000000 */
[----:B------:R-:W-:-:S02]  /*0e20*/  FSETP.NAN.AND P2, PT, R14, R14, PT ;  /* 0x0000000e0e00720b */ /* 0x000fc40003f48000 */
[----:B-1----:R-:W-:Y:S02]  /*0e30*/  FSEL R6, R25, RZ, P4 ;  /* 0x000000ff19067208 */ /* 0x002fe40002000000 */
[----:B------:R-:W-:Y:S02]  /*0e40*/  FSETP.NAN.AND P4, PT, R26, R26, PT ;  /* 0x0000001a1a00720b */ /* 0x000fe40003f88000 */
[----:B------:R-:W-:Y:S02]  /*0e50*/  @P0 SEL R14, R14, 0x40c00000, P2 ;  /* 0x40c000000e0e0807 */ /* 0x000fe40001000000 */
[----:B------:R-:W-:Y:S02]  /*0e60*/  FSETP.GEU.AND P5, PT, R6, 6, PT ;  /* 0x40c000000600780b */ /* 0x000fe40003fae000 */
[----:B------:R-:W-:Y:S02]  /*0e70*/  FSETP.GEU.AND P0, PT, R12, 6, PT ;  /* 0x40c000000c00780b */ /* 0x000fe40003f0e000 */
[----:B------:R-:W-:-:S02]  /*0e80*/  FSETP.GEU.AND P2, PT, R2, 6, PT ;  /* 0x40c000000200780b */ /* 0x000fc40003f4e000 */
[----:B------:R-:W-:Y:S02]  /*0e90*/  @P1 SEL R26, R26, 0x40c00000, P4 ;  /* 0x40c000001a1a1807 */ /* 0x000fe40002000000 */
[----:B------:R-:W-:Y:S02]  /*0ea0*/  FSETP.NAN.AND P4, PT, R4, R4, PT ;  /* 0x000000040400720b */ /* 0x000fe40003f88000 */
[----:B------:R-:W-:Y:S02]  /*0eb0*/  FSETP.NAN.AND P1, PT, R24, R24, PT ;  /* 0x000000181800720b */ /* 0x000fe40003f28000 */
[----:B------:R-:W-:Y:S02]  /*0ec0*/  @P3 SEL R4, R4, 0x40c00000, P4 ;  /* 0x40c0000004043807 */ /* 0x000fe40002000000 */
[----:B------:R-:W-:Y:S02]  /*0ed0*/  @P6 SEL R24, R24, 0x40c00000, P1 ;  /* 0x40c0000018186807 */ /* 0x000fe40000800000 */
[----:B------:R-:W-:-:S02]  /*0ee0*/  FSETP.NAN.AND P4, PT, R6, R6, PT ;  /* 0x000000060600720b */ /* 0x000fc40003f88000 */
[----:B------:R-:W-:Y:S02]  /*0ef0*/  FSETP.NAN.AND P3, PT, R2, R2, PT ;  /* 0x000000020200720b */ /* 0x000fe40003f68000 */
[----:B------:R-:W-:Y:S02]  /*0f00*/  FSETP.NAN.AND P1, PT, R12, R12, PT ;  /* 0x0000000c0c00720b */ /* 0x000fe40003f28000 */
[----:B------:R-:W-:Y:S02]  /*0f10*/  @P5 SEL R6, R6, 0x40c00000, P4 ;  /* 0x40c0000006065807 */ /* 0x000fe40002000000 */
[----:B------:R-:W-:Y:S02]  /*0f20*/  @P2 SEL R2, R2, 0x40c00000, P3 ;  /* 0x40c0000002022807 */ /* 0x000fe40001800000 */
[----:B------:R-:W-:Y:S01]  /*0f30*/  @P0 SEL R12, R12, 0x40c00000, P1 ;  /* 0x40c000000c0c0807 */ /* 0x000fe20000800000 */
[----:B------:R-:W-:Y:S04]  /*0f40*/  STS [R17+0x14], R18 ;  /* 0x0000141211007388 */ /* 0x000fe80000000800 */
        /* <DEDUP_REMOVED lines=10> */
[----:B------:R0:W-:Y:S04]  /*0ff0*/  STS [R17+0x3c], R2 ;  /* 0x00003c0211007388 */ /* 0x0001e80000000800 */
[----:B------:R1:W-:Y:S01]  /*1000*/  STS [R17+0x48], R12 ;  /* 0x0000480c11007388 */ /* 0x0003e20000000800 */
[----:B------:R-:W-:Y:S01]  /*1010*/  BAR.SYNC.DEFER_BLOCKING 0x0 ;  /* 0x0000000000007b1d */ /* 0x000fe20000010000 */
[----:B------:R-:W-:-:S07]  /*1020*/  IMAD.U32 R15, RZ, RZ, UR4 ;  /* 0x00000004ff0f7e24 */ /* 0x000fce000f8e00ff */
[----:B0-----:R-:W0:Y:S01]  /*1030*/  LDC.64 R2, c[0x0][0x238] ;  /* 0x00008e00ff027b82 */ /* 0x001e220000000a00 */
[----:B------:R-:W-:Y:S04]  /*1040*/  LDS R20, [R13] ;  /* 0x000000000d147984 */ /* 0x000fe80000000800 */
[----:B------:R-:W-:Y:S04]  /*1050*/  LDS R21, [R13+0x4] ;  /* 0x000004000d157984 */ /* 0x000fe80000000800 */
[----:B------:R-:W-:Y:S04]  /*1060*/  LDS R22, [R13+0x8] ;  /* 0x000008000d167984 */ /* 0x000fe80000000800 */
[----:B------:R-:W2:Y:S04]  /*1070*/  LDS R23, [R13+0xc] ;  /* 0x00000c000d177984 */ /* 0x000ea80000000800 */
[----:B------:R-:W-:Y:S04]  /*1080*/  LDS R8, [R13+0x1400] ;  /* 0x001400000d087984 */ /* 0x000fe80000000800 */
[----:B------:R-:W-:Y:S04]  /*1090*/  LDS R9, [R13+0x1404] ;  /* 0x001404000d097984 */ /* 0x000fe80000000800 */
[----:B------:R-:W-:Y:S04]  /*10a0*/  LDS R10, [R13+0x1408] ;  /* 0x001408000d0a7984 */ /* 0x000fe80000000800 */
[----:B------:R-:W3:Y:S04]  /*10b0*/  LDS R11, [R13+0x140c] ;  /* 0x00140c000d0b7984 */ /* 0x000ee80000000800 */
[----:B------:R-:W-:Y:S04]  /*10c0*/  LDS R4, [R13+0x2800] ;  /* 0x002800000d047984 */ /* 0x000fe80000000800 */
[----:B------:R-:W-:Y:S04]  /*10d0*/  LDS R5, [R13+0x2804] ;  /* 0x002804000d057984 */ /* 0x000fe80000000800 */
[----:B------:R-:W-:Y:S04]  /*10e0*/  LDS R6, [R13+0x2808] ;  /* 0x002808000d067984 */ /* 0x000fe80000000800 */
[----:B------:R-:W4:Y:S01]  /*10f0*/  LDS R7, [R13+0x280c] ;  /* 0x00280c000d077984 */ /* 0x000f220000000800 */
[----:B------:R-:W-:-:S02]  /*1100*/  LOP3.LUT R0, R15, 0xff, R0, 0xf8, !PT ;  /* 0x000000ff0f007812 */ /* 0x000fc400078ef800 */
[----:B------:R-:W-:-:S03]  /*1110*/  PLOP3.LUT P0, PT, PT, PT, UP0, 0x80, 0x0 ;  /* 0x000000000000781c */ /* 0x000fc60003f0f008 */
[----:B------:R-:W-:Y:S01]  /*1120*/  VIADD R0, R0, UR7 ;  /* 0x0000000700007c36 */ /* 0x000fe20008000000 */
[----:B------:R-:W-:Y:S02]  /*1130*/  PLOP3.LUT P1, PT, PT, PT, UP0, 0x80, 0x0 ;  /* 0x000000000000781c */ /* 0x000fe40003f2f008 */
[----:B------:R-:W-:Y:S01]  /*1140*/  PLOP3.LUT P2, PT, PT, PT, UP0, 0x80, 0x0 ;  /* 0x000000000000781c */ /* 0x000fe20003f4f008 */
[----:B------:R-:W-:Y:S01]  /*1150*/  IMAD.SHL.U32 R25, R0, 0x4, RZ ;  /* 0x0000000400197824 */ /* 0x000fe200078e00ff */
[----:B------:R-:W-:-:S03]  /*1160*/  PLOP3.LUT P3, PT, PT, PT, UP0, 0x40, 0x0 ;  /* 0x000000000000781c */ /* 0x000fc60003f6e808 */
[C---:B-1----:R-:W-:Y:S02]  /*1170*/  VIADD R17, R25.reuse, 0x400 ;  /* 0x0000040019117836 */ /* 0x042fe40000000000 */
[C---:B------:R-:W-:Y:S02]  /*1180*/  VIADD R19, R25.reuse, 0x800 ;  /* 0x0000080019137836 */ /* 0x040fe40000000000 */
[----:B0-----:R-:W-:-:S04]  /*1190*/  IMAD.WIDE R14, R25, 0x4, R2 ;  /* 0x00000004190e7825 */ /* 0x001fc800078e0202 */
[--C-:B------:R-:W-:Y:S01]  /*11a0*/  IMAD.WIDE R16, R17, 0x4, R2.reuse ;  /* 0x0000000411107825 */ /* 0x100fe200078e0202 */
[----:B--2---:R0:W-:Y:S03]  /*11b0*/  @!P0 STG.E.128 desc[UR8][R14.64], R20 ;  /* 0x000000140e008986 */ /* 0x0041e6000c101d08 */
[----:B------:R-:W-:Y:S01]  /*11c0*/  IMAD.WIDE R18, R19, 0x4, R2 ;  /* 0x0000000413127825 */ /* 0x000fe200078e0202 */
[----:B---3--:R0:W-:Y:S04]  /*11d0*/  @!P1 STG.E.128 desc[UR8][R16.64], R8 ;  /* 0x0000000810009986 */ /* 0x0081e8000c101d08 */
[----:B----4-:R0:W-:Y:S02]  /*11e0*/  @!P2 STG.E.128 desc[UR8][R18.64], R4 ;  /* 0x000000041200a986 */ /* 0x0101e4000c101d08 */
[----:B0-----:R-:W-:Y:S05]  /*11f0*/  @!P3 EXIT ;  /* 0x000000000000b94d */ /* 0x001fea0003800000 */
[----:B0-----:R-:W-:Y:S01]  /*1200*/  LDS R4, [R13+0x3c00] ;  /* 0x003c00000d047984 */ /* 0x001fe20000000800 */
[----:B------:R-:W-:-:S03]  /*1210*/  VIADD R25, R25, 0xc00 ;  /* 0x00000c0019197836 */ /* 0x000fc60000000000 */
[----:B------:R-:W-:Y:S01]  /*1220*/  LDS R5, [R13+0x3c04] ;  /* 0x003c04000d057984 */ /* 0x000fe20000000800 */
[----:B------:R-:W-:-:S03]  /*1230*/  IMAD.WIDE R2, R25, 0x4, R2 ;  /* 0x0000000419027825 */ /* 0x000fc600078e0202 */
[----:B------:R-:W-:Y:S04]  /*1240*/  LDS R6, [R13+0x3c08] ;  /* 0x003c08000d067984 */ /* 0x000fe80000000800 */
[----:B------:R-:W0:Y:S04]  /*1250*/  LDS R7, [R13+0x3c0c] ;  /* 0x003c0c000d077984 */ /* 0x000e280000000800 */
[----:B0-----:R-:W-:Y:S01]  /*1260*/  STG.E.128 desc[UR8][R2.64], R4 ;  /* 0x0000000402007986 */ /* 0x001fe2000c101d08 */
[----:B------:R-:W-:Y:S05]  /*1270*/  EXIT ;  /* 0x000000000000794d */ /* 0x000fea0003800000 */
.L_x_0:
[----:B------:R-:W-:-:S00]  /*1280*/  BRA `(.L_x_0) ;  /* 0xfffffffc00fc7947 */ /* 0x000fc0000383ffff */
[----:B------:R-:W-:-:S00]  /*1290*/  NOP ;  /* 0x0000000000007918 */ /* 0x000fc00000000000 */
        /* <DEDUP_REMOVED lines=14> */
.L_x_1:


//--------------------- .nv.global.init           --------------------------
	.section	.nv.global.init,"aw",@progbits
.nv.global.init:
	.type		_$_str,@object
	.size		_$_str,(_$_str_$_2 - _$_str)
_$_str:
        /*0000*/ 	.byte	0x5f, 0x5f, 0x43, 0x55, 0x44, 0x41, 0x5f, 0x46, 0x54, 0x5a, 0x00
	.type		_$_str_$_2,@object
	.size		_$_str_$_2,(.L_1 - _$_str_$_2)
_$_str_$_2:
        /*000b*/ 	.byte	0x5f, 0x5f, 0x43, 0x55, 0x44, 0x41, 0x5f, 0x50, 0x52, 0x45, 0x43, 0x5f, 0x53, 0x51, 0x52, 0x54
        /*001b*/ 	.byte	0x00
.L_1:


//--------------------- .nv.shared.triton_poi_fused__native_batch_norm_legit_no_training_hardtanh_25 --------------------------
	.section	.nv.shared.triton_poi_fused__native_batch_norm_legit_no_training_hardtanh_25,"aw",@nobits
	.sectionflags	@""
	.align	16
	.zero		1024


//--------------------- .nv.constant0.triton_poi_fused__native_batch_norm_legit_no_training_hardtanh_25 --------------------------
	.section	.nv.constant0.triton_poi_fused__native_batch_norm_legit_no_training_hardtanh_25,"a",@progbits
	.sectionflags	@""
	.align	4
.nv.constant0.triton_poi_fused__native_batch_norm_legit_no_training_hardtanh_25:
	.zero		584
